	.headerflags	@"EF_CUDA_TEXMODE_UNIFIED EF_CUDA_64BIT_ADDRESS EF_CUDA_ACCELERATORS EF_CUDA_SM90 EF_CUDA_VIRTUAL_SM(EF_CUDA_SM90)"
	.elftype	@"ET_EXEC"


//--------------------- .nv.info                  --------------------------
	.section	.nv.info,"",@"SHT_CUDA_INFO"
	.align	4


	//----- nvinfo : EIATTR_REGCOUNT
	.align		4
        /*0000*/ 	.byte	0x04, 0x2f
        /*0002*/ 	.short	(.L_1 - .L_0)
	.align		4
.L_0:
        /*0004*/ 	.word	index@(triton_poi_fused_convolution_relu_2)
        /*0008*/ 	.word	0x0000000c


	//----- nvinfo : EIATTR_MIN_STACK_SIZE
	.align		4
.L_1:
        /*000c*/ 	.byte	0x04, 0x12
        /*000e*/ 	.short	(.L_3 - .L_2)
	.align		4
.L_2:
        /*0010*/ 	.word	index@(triton_poi_fused_convolution_relu_2)
        /*0014*/ 	.word	0x00000000


	//----- nvinfo : EIATTR_FRAME_SIZE
	.align		4
.L_3:
        /*0018*/ 	.byte	0x04, 0x11
        /*001a*/ 	.short	(.L_5 - .L_4)
	.align		4
.L_4:
        /*001c*/ 	.word	index@(triton_poi_fused_convolution_relu_2)
        /*0020*/ 	.word	0x00000000


	//----- nvinfo : EIATTR_MIN_STACK_SIZE
	.align		4
.L_5:
        /*0024*/ 	.byte	0x04, 0x12
        /*0026*/ 	.short	(.L_7 - .L_6)
	.align		4
.L_6:
        /*0028*/ 	.word	index@(triton_poi_fused_convolution_relu_2)
        /*002c*/ 	.word	0x00000000
.L_7:


//--------------------- .nv.info.triton_poi_fused_convolution_relu_2 --------------------------
	.section	.nv.info.triton_poi_fused_convolution_relu_2,"",@"SHT_CUDA_INFO"
	.sectionflags	@""
	.align	4


	//----- nvinfo : EIATTR_CUDA_API_VERSION
	.align		4
        /*0000*/ 	.byte	0x04, 0x37
        /*0002*/ 	.short	(.L_9 - .L_8)
.L_8:
        /*0004*/ 	.word	0x0000007c


	//----- nvinfo : EIATTR_KPARAM_INFO
	.align		4
.L_9:
        /*0008*/ 	.byte	0x04, 0x17
        /*000a*/ 	.short	(.L_11 - .L_10)
.L_10:
        /*000c*/ 	.word	0x00000000
        /*0010*/ 	.short	0x0002
        /*0012*/ 	.short	0x0010
        /*0014*/ 	.byte	0x00, 0xf0, 0x11, 0x00


	//----- nvinfo : EIATTR_KPARAM_INFO
	.align		4
.L_11:
        /*0018*/ 	.byte	0x04, 0x17
        /*001a*/ 	.short	(.L_13 - .L_12)
.L_12:
        /*001c*/ 	.word	0x00000000
        /*0020*/ 	.short	0x0001
        /*0022*/ 	.short	0x0008
        /*0024*/ 	.byte	0x00, 0xf4, 0x21, 0x00


	//----- nvinfo : EIATTR_KPARAM_INFO
	.align		4
.L_13:
        /*0028*/ 	.byte	0x04, 0x17
        /*002a*/ 	.short	(.L_15 - .L_14)
.L_14:
        /*002c*/ 	.word	0x00000000
        /*0030*/ 	.short	0x0000
        /*0032*/ 	.short	0x0000
        /*0034*/ 	.byte	0x00, 0xf4, 0x21, 0x00


	//----- nvinfo : EIATTR_SPARSE_MMA_MASK
	.align		4
.L_15:
        /*0038*/ 	.byte	0x03, 0x50
        /*003a*/ 	.short	0x0000


	//----- nvinfo : EIATTR_MAXREG_COUNT
	.align		4
        /*003c*/ 	.byte	0x03, 0x1b
        /*003e*/ 	.short	0x00ff


	//----- nvinfo : EIATTR_EXIT_INSTR_OFFSETS
	.align		4
        /*0040*/ 	.byte	0x04, 0x1c
        /*0042*/ 	.short	(.L_17 - .L_16)


	//   ....[0]....
.L_16:
        /*0044*/ 	.word	0x00000170


	//   ....[1]....
        /*0048*/ 	.word	0x00000190


	//----- nvinfo : EIATTR_REQNTID
	.align		4
.L_17:
        /*004c*/ 	.byte	0x04, 0x10
        /*004e*/ 	.short	(.L_19 - .L_18)
.L_18:
        /*0050*/ 	.word	0x00000080
        /*0054*/ 	.word	0x00000001
        /*0058*/ 	.word	0x00000001


	//----- nvinfo : EIATTR_CBANK_PARAM_SIZE
	.align		4
.L_19:
        /*005c*/ 	.byte	0x03, 0x19
        /*005e*/ 	.short	0x0014


	//----- nvinfo : EIATTR_PARAM_CBANK
	.align		4
        /*0060*/ 	.byte	0x04, 0x0a
        /*0062*/ 	.short	(.L_21 - .L_20)
	.align		4
.L_20:
        /*0064*/ 	.word	index@(.nv.constant0.triton_poi_fused_convolution_relu_2)
        /*0068*/ 	.short	0x0210
        /*006a*/ 	.short	0x0014


	//----- nvinfo : EIATTR_SW_WAR
	.align		4
.L_21:
        /*006c*/ 	.byte	0x04, 0x36
        /*006e*/ 	.short	(.L_23 - .L_22)
.L_22:
        /*0070*/ 	.word	0x00000008
.L_23:


//--------------------- .nv.callgraph             --------------------------
	.section	.nv.callgraph,"",@"SHT_CUDA_CALLGRAPH"
	.align	4
	.sectionentsize	8
	.align		4
        /*0000*/ 	.word	0x00000000
	.align		4
        /*0004*/ 	.word	0xffffffff
	.align		4
        /*0008*/ 	.word	0x00000000
	.align		4
        /*000c*/ 	.word	0xfffffffe
	.align		4
        /*0010*/ 	.word	0x00000000
	.align		4
        /*0014*/ 	.word	0xfffffffd
	.align		4
        /*0018*/ 	.word	0x00000000
	.align		4
        /*001c*/ 	.word	0xfffffffc


//--------------------- .text.triton_poi_fused_convolution_relu_2 --------------------------
	.section	.text.triton_poi_fused_convolution_relu_2,"ax",@progbits
	.align	128
        .global         triton_poi_fused_convolution_relu_2
        .type           triton_poi_fused_convolution_relu_2,@function
        .size           triton_poi_fused_convolution_relu_2,(.L_x_1 - triton_poi_fused_convolution_relu_2)
        .other          triton_poi_fused_convolution_relu_2,@"STO_CUDA_ENTRY STV_DEFAULT"
triton_poi_fused_convolution_relu_2:
.text.triton_poi_fused_convolution_relu_2:
[----:B------:R-:W0:Y:S02]  /*0000*/  LDC R1, c[0x0][0x28] ;  /* 0x00000a00ff017b82 */ /* 0x000e240000000800 */
[----:B------:R-:W1:Y:S01]  /*0010*/  S2R R0, SR_TID.X ;  /* 0x0000000000007919 */ /* 0x000e620000002100 */
[----:B------:R-:W2:Y:S01]  /*0020*/  LDC.64 R2, c[0x0][0x210] ;  /* 0x00008400ff027b82 */ /* 0x000ea20000000a00 */
[----:B------:R-:W-:Y:S01]  /*0030*/  ULDC.64 UR4, c[0x0][0x208] ;  /* 0x0000820000047ab9 */ /* 0x000fe20000000a00 */
[----:B------:R-:W3:Y:S06]  /*0040*/  S2R R7, SR_CTAID.X ;  /* 0x0000000000077919 */ /* 0x000eec0000002500 */
[----:B------:R-:W4:Y:S01]  /*0050*/  LDC.64 R4, c[0x0][0x218] ;  /* 0x00008600ff047b82 */ /* 0x000f220000000a00 */
[----:B-1----:R-:W-:-:S02]  /*0060*/  LOP3.LUT R0, R0, 0x7f, RZ, 0xc0, !PT ;  /* 0x0000007f00007812 */ /* 0x002fc400078ec0ff */
[----:B---3--:R-:W-:-:S03]  /*0070*/  SHF.R.S32.HI R6, RZ, 0x18, R7 ;  /* 0x00000018ff067819 */ /* 0x008fc60000011407 */
[----:B------:R-:W-:Y:S01]  /*0080*/  IMAD R7, R7, 0x80, R0 ;  /* 0x0000008007077824 */ /* 0x000fe200078e0200 */
[----:B------:R-:W-:-:S03]  /*0090*/  SGXT R0, R6, 0x1 ;  /* 0x000000010600781a */ /* 0x000fc60000000200 */
[C---:B--2---:R-:W-:Y:S01]  /*00a0*/  IMAD.WIDE R2, R7.reuse, 0x4, R2 ;  /* 0x0000000407027825 */ /* 0x044fe200078e0202 */
[----:B------:R-:W-:Y:S02]  /*00b0*/  ISETP.GE.AND P1, PT, R7, 0x80, PT ;  /* 0x000000800700780c */ /* 0x000fe40003f26270 */
[----:B------:R-:W-:-:S04]  /*00c0*/  LEA.HI R0, R0, R7, RZ, 0x5 ;  /* 0x0000000700007211 */ /* 0x000fc800078f28ff */
[----:B------:R-:W-:-:S05]  /*00d0*/  LOP3.LUT R0, R0, 0xffffffe0, RZ, 0xc0, !PT ;  /* 0xffffffe000007812 */ /* 0x000fca00078ec0ff */
[----:B------:R-:W-:Y:S02]  /*00e0*/  IMAD.IADD R9, R7, 0x1, -R0 ;  /* 0x0000000107097824 */ /* 0x000fe400078e0a00 */
[----:B------:R-:W-:Y:S02]  /*00f0*/  IMAD.MOV.U32 R0, RZ, RZ, RZ ;  /* 0x000000ffff007224 */ /* 0x000fe400078e00ff */
[----:B------:R-:W-:Y:S02]  /*0100*/  IMAD.MOV.U32 R7, RZ, RZ, RZ ;  /* 0x000000ffff077224 */ /* 0x000fe400078e00ff */
[----:B----4-:R-:W-:Y:S02]  /*0110*/  IMAD.WIDE R4, R9, 0x4, R4 ;  /* 0x0000000409047825 */ /* 0x010fe400078e0204 */
[----:B------:R-:W2:Y:S04]  /*0120*/  @!P1 LDG.E R0, desc[UR4][R2.64] ;  /* 0x0000000402009981 */ /* 0x000ea8000c1e1900 */
[----:B------:R-:W2:Y:S02]  /*0130*/  @!P1 LDG.E.EL R7, desc[UR4][R4.64] ;  /* 0x0000000404079981 */ /* 0x000ea4000c2e1900 */
[----:B--2---:R-:W-:Y:S01]  /*0140*/  FADD R6, R7, R0 ;  /* 0x0000000007067221 */ /* 0x004fe20000000000 */
[----:B------:R-:W-:-:S04]  /*0150*/  FSETP.GEU.AND P0, PT, R0, -R7, PT ;  /* 0x800000070000720b */ /* 0x000fc80003f0e000 */
[----:B------:R-:W-:Y:S01]  /*0160*/  FSEL R7, R6, RZ, P0 ;  /* 0x000000ff06077208 */ /* 0x000fe20000000000 */
[----:B------:R-:W-:Y:S08]  /*0170*/  @P1 EXIT ;  /* 0x000000000000194d */ /* 0x000ff00003800000 */
[----:B------:R-:W-:Y:S01]  /*0180*/  STG.E desc[UR4][R2.64], R7 ;  /* 0x0000000702007986 */ /* 0x000fe2000c101904 */
[----:B------:R-:W-:Y:S05]  /*0190*/  EXIT ;  /* 0x000000000000794d */ /* 0x000fea0003800000 */
.L_x_0:
[----:B------:R-:W-:-:S00]  /*01a0*/  BRA `(.L_x_0) ;  /* 0xfffffffc00fc7947 */ /* 0x000fc0000383ffff */
[----:B------:R-:W-:-:S00]  /*01b0*/  NOP ;  /* 0x0000000000007918 */ /* 0x000fc00000000000 */
        /* <DEDUP_REMOVED lines=12> */
.L_x_1:


//--------------------- .nv.constant0.triton_poi_fused_convolution_relu_2 --------------------------
	.section	.nv.constant0.triton_poi_fused_convolution_relu_2,"a",@progbits
	.sectionflags	@""
	.align	4
.nv.constant0.triton_poi_fused_convolution_relu_2:
	.zero		548
